//
// Generated by NVIDIA NVVM Compiler
//
// Compiler Build ID: CL-36424714
// Cuda compilation tools, release 13.0, V13.0.88
// Based on NVVM 20.0.0
//

.version 9.0
.target sm_100
.address_size 64

	// .globl	_Z15applyGateKernelPfPKfi

.visible .entry _Z15applyGateKernelPfPKfi(
	.param .u64 .ptr .align 1 _Z15applyGateKernelPfPKfi_param_0,
	.param .u64 .ptr .align 1 _Z15applyGateKernelPfPKfi_param_1,
	.param .u32 _Z15applyGateKernelPfPKfi_param_2
)
{
	.reg .pred 	%p<11>;
	.reg .b32 	%r<37>;
	.reg .b32 	%f<112>;
	.reg .b64 	%rd<29>;

	ld.param.u64 	%rd10, [_Z15applyGateKernelPfPKfi_param_0];
	ld.param.u64 	%rd11, [_Z15applyGateKernelPfPKfi_param_1];
	ld.param.u32 	%r23, [_Z15applyGateKernelPfPKfi_param_2];
	cvta.to.global.u64 	%rd1, %rd11;
	cvta.to.global.u64 	%rd2, %rd10;
	mov.u32 	%r24, %tid.x;
	mov.u32 	%r25, %ctaid.x;
	mov.u32 	%r26, %ntid.x;
	mad.lo.s32 	%r1, %r25, %r26, %r24;
	setp.ge.s32 	%p1, %r1, %r23;
	@%p1 bra 	$L__BB0_15;
	setp.lt.s32 	%p2, %r23, 1;
	mov.f32 	%f111, 0f00000000;
	@%p2 bra 	$L__BB0_14;
	mul.lo.s32 	%r2, %r23, %r1;
	and.b32  	%r3, %r23, 15;
	setp.lt.u32 	%p3, %r23, 16;
	mov.f32 	%f111, 0f00000000;
	mov.b32 	%r33, 0;
	@%p3 bra 	$L__BB0_5;
	and.b32  	%r33, %r23, 2147483632;
	neg.s32 	%r31, %r33;
	add.s64 	%rd3, %rd1, 32;
	add.s64 	%rd27, %rd2, 32;
	mov.f32 	%f111, 0f00000000;
	mov.u32 	%r30, %r2;
$L__BB0_4:
	.pragma "nounroll";
	mul.wide.s32 	%rd12, %r30, 4;
	add.s64 	%rd13, %rd3, %rd12;
	ld.global.f32 	%f18, [%rd13+-32];
	ld.global.f32 	%f19, [%rd27+-32];
	fma.rn.f32 	%f20, %f18, %f19, %f111;
	ld.global.f32 	%f21, [%rd13+-28];
	ld.global.f32 	%f22, [%rd27+-28];
	fma.rn.f32 	%f23, %f21, %f22, %f20;
	ld.global.f32 	%f24, [%rd13+-24];
	ld.global.f32 	%f25, [%rd27+-24];
	fma.rn.f32 	%f26, %f24, %f25, %f23;
	ld.global.f32 	%f27, [%rd13+-20];
	ld.global.f32 	%f28, [%rd27+-20];
	fma.rn.f32 	%f29, %f27, %f28, %f26;
	ld.global.f32 	%f30, [%rd13+-16];
	ld.global.f32 	%f31, [%rd27+-16];
	fma.rn.f32 	%f32, %f30, %f31, %f29;
	ld.global.f32 	%f33, [%rd13+-12];
	ld.global.f32 	%f34, [%rd27+-12];
	fma.rn.f32 	%f35, %f33, %f34, %f32;
	ld.global.f32 	%f36, [%rd13+-8];
	ld.global.f32 	%f37, [%rd27+-8];
	fma.rn.f32 	%f38, %f36, %f37, %f35;
	ld.global.f32 	%f39, [%rd13+-4];
	ld.global.f32 	%f40, [%rd27+-4];
	fma.rn.f32 	%f41, %f39, %f40, %f38;
	ld.global.f32 	%f42, [%rd13];
	ld.global.f32 	%f43, [%rd27];
	fma.rn.f32 	%f44, %f42, %f43, %f41;
	ld.global.f32 	%f45, [%rd13+4];
	ld.global.f32 	%f46, [%rd27+4];
	fma.rn.f32 	%f47, %f45, %f46, %f44;
	ld.global.f32 	%f48, [%rd13+8];
	ld.global.f32 	%f49, [%rd27+8];
	fma.rn.f32 	%f50, %f48, %f49, %f47;
	ld.global.f32 	%f51, [%rd13+12];
	ld.global.f32 	%f52, [%rd27+12];
	fma.rn.f32 	%f53, %f51, %f52, %f50;
	ld.global.f32 	%f54, [%rd13+16];
	ld.global.f32 	%f55, [%rd27+16];
	fma.rn.f32 	%f56, %f54, %f55, %f53;
	ld.global.f32 	%f57, [%rd13+20];
	ld.global.f32 	%f58, [%rd27+20];
	fma.rn.f32 	%f59, %f57, %f58, %f56;
	ld.global.f32 	%f60, [%rd13+24];
	ld.global.f32 	%f61, [%rd27+24];
	fma.rn.f32 	%f62, %f60, %f61, %f59;
	ld.global.f32 	%f63, [%rd13+28];
	ld.global.f32 	%f64, [%rd27+28];
	fma.rn.f32 	%f111, %f63, %f64, %f62;
	add.s32 	%r31, %r31, 16;
	add.s32 	%r30, %r30, 16;
	add.s64 	%rd27, %rd27, 64;
	setp.ne.s32 	%p4, %r31, 0;
	@%p4 bra 	$L__BB0_4;
$L__BB0_5:
	setp.eq.s32 	%p5, %r3, 0;
	@%p5 bra 	$L__BB0_14;
	and.b32  	%r11, %r23, 7;
	setp.lt.u32 	%p6, %r3, 8;
	@%p6 bra 	$L__BB0_8;
	add.s32 	%r28, %r33, %r2;
	mul.wide.s32 	%rd14, %r28, 4;
	add.s64 	%rd15, %rd1, %rd14;
	ld.global.f32 	%f66, [%rd15];
	mul.wide.u32 	%rd16, %r33, 4;
	add.s64 	%rd17, %rd2, %rd16;
	ld.global.f32 	%f67, [%rd17];
	fma.rn.f32 	%f68, %f66, %f67, %f111;
	ld.global.f32 	%f69, [%rd15+4];
	ld.global.f32 	%f70, [%rd17+4];
	fma.rn.f32 	%f71, %f69, %f70, %f68;
	ld.global.f32 	%f72, [%rd15+8];
	ld.global.f32 	%f73, [%rd17+8];
	fma.rn.f32 	%f74, %f72, %f73, %f71;
	ld.global.f32 	%f75, [%rd15+12];
	ld.global.f32 	%f76, [%rd17+12];
	fma.rn.f32 	%f77, %f75, %f76, %f74;
	ld.global.f32 	%f78, [%rd15+16];
	ld.global.f32 	%f79, [%rd17+16];
	fma.rn.f32 	%f80, %f78, %f79, %f77;
	ld.global.f32 	%f81, [%rd15+20];
	ld.global.f32 	%f82, [%rd17+20];
	fma.rn.f32 	%f83, %f81, %f82, %f80;
	ld.global.f32 	%f84, [%rd15+24];
	ld.global.f32 	%f85, [%rd17+24];
	fma.rn.f32 	%f86, %f84, %f85, %f83;
	ld.global.f32 	%f87, [%rd15+28];
	ld.global.f32 	%f88, [%rd17+28];
	fma.rn.f32 	%f111, %f87, %f88, %f86;
	add.s32 	%r33, %r33, 8;
$L__BB0_8:
	setp.eq.s32 	%p7, %r11, 0;
	@%p7 bra 	$L__BB0_14;
	and.b32  	%r14, %r23, 3;
	setp.lt.u32 	%p8, %r11, 4;
	@%p8 bra 	$L__BB0_11;
	add.s32 	%r29, %r33, %r2;
	mul.wide.s32 	%rd18, %r29, 4;
	add.s64 	%rd19, %rd1, %rd18;
	ld.global.f32 	%f90, [%rd19];
	mul.wide.u32 	%rd20, %r33, 4;
	add.s64 	%rd21, %rd2, %rd20;
	ld.global.f32 	%f91, [%rd21];
	fma.rn.f32 	%f92, %f90, %f91, %f111;
	ld.global.f32 	%f93, [%rd19+4];
	ld.global.f32 	%f94, [%rd21+4];
	fma.rn.f32 	%f95, %f93, %f94, %f92;
	ld.global.f32 	%f96, [%rd19+8];
	ld.global.f32 	%f97, [%rd21+8];
	fma.rn.f32 	%f98, %f96, %f97, %f95;
	ld.global.f32 	%f99, [%rd19+12];
	ld.global.f32 	%f100, [%rd21+12];
	fma.rn.f32 	%f111, %f99, %f100, %f98;
	add.s32 	%r33, %r33, 4;
$L__BB0_11:
	setp.eq.s32 	%p9, %r14, 0;
	@%p9 bra 	$L__BB0_14;
	mul.wide.u32 	%rd22, %r33, 4;
	add.s64 	%rd28, %rd2, %rd22;
	add.s32 	%r36, %r33, %r2;
	neg.s32 	%r35, %r14;
$L__BB0_13:
	.pragma "nounroll";
	mul.wide.s32 	%rd23, %r36, 4;
	add.s64 	%rd24, %rd1, %rd23;
	ld.global.f32 	%f101, [%rd24];
	ld.global.f32 	%f102, [%rd28];
	fma.rn.f32 	%f111, %f101, %f102, %f111;
	add.s64 	%rd28, %rd28, 4;
	add.s32 	%r36, %r36, 1;
	add.s32 	%r35, %r35, 1;
	setp.ne.s32 	%p10, %r35, 0;
	@%p10 bra 	$L__BB0_13;
$L__BB0_14:
	mul.wide.s32 	%rd25, %r1, 4;
	add.s64 	%rd26, %rd2, %rd25;
	st.global.f32 	[%rd26], %f111;
$L__BB0_15:
	ret;

}


// ===== COMPILED SASS (sm_100) =====

	.target	sm_100

	.elftype	@"ET_EXEC"


//--------------------- .note.nv.tkinfo           --------------------------
	.section	.note.nv.tkinfo,"",@"SHT_NOTE"
	.sectionflags	@"SHF_NOTE_NV_TKINFO"
	.tkinfo
        /*0018*/ 	.word	0x00000002
        /*0030*/ 	.string	""
        /*0030*/ 	.string	"ptxas"
        /*0030*/ 	.string	"Cuda compilation tools, release 13.0, V13.0.88"
        /*0030*/ 	.string	"Build cuda_13.0.r13.0/compiler.36424714_0"
        /*0030*/ 	.string	"-arch sm_100 -m 64 "



//--------------------- .note.nv.cuinfo           --------------------------
	.section	.note.nv.cuinfo,"",@"SHT_NOTE"
	.sectionflags	@"SHF_NOTE_NV_CUINFO"
        /*0018*/ 	.short	0x0002
        /*001a*/ 	.short	0x0064
        /*001c*/ 	.short	0x0082
	.zero		2


//--------------------- .nv.info                  --------------------------
	.section	.nv.info,"",@"SHT_CUDA_INFO"
	.align	4


	//----- nvinfo : EIATTR_REGCOUNT
	.align		4
        /*0000*/ 	.byte	0x04, 0x2f
        /*0002*/ 	.short	(.L_1 - .L_0)
	.align		4
.L_0:
        /*0004*/ 	.word	index@(_Z15applyGateKernelPfPKfi)
        /*0008*/ 	.word	0x0000001e


	//----- nvinfo : EIATTR_FRAME_SIZE
	.align		4
.L_1:
        /*000c*/ 	.byte	0x04, 0x11
        /*000e*/ 	.short	(.L_3 - .L_2)
	.align		4
.L_2:
        /*0010*/ 	.word	index@(_Z15applyGateKernelPfPKfi)
        /*0014*/ 	.word	0x00000000


	//----- nvinfo : EIATTR_MIN_STACK_SIZE
	.align		4
.L_3:
        /*0018*/ 	.byte	0x04, 0x12
        /*001a*/ 	.short	(.L_5 - .L_4)
	.align		4
.L_4:
        /*001c*/ 	.word	index@(_Z15applyGateKernelPfPKfi)
        /*0020*/ 	.word	0x00000000
.L_5:


//--------------------- .nv.compat                --------------------------
	.section	.nv.compat,"",@"SHT_CUDA_COMPAT_INFO"
	.align	4
        /*0000*/ 	.byte	0x02, 0x09, 0x00, 0x00, 0x02, 0x02, 0x01, 0x00, 0x02, 0x05, 0x05, 0x00, 0x03, 0x07, 0x01, 0x01
        /*0010*/ 	.byte	0x02, 0x03, 0x00, 0x00, 0x02, 0x06, 0x01, 0x00, 0x04, 0x0b, 0x08, 0x00, 0x09, 0x00, 0x00, 0x00
        /*0020*/ 	.byte	0x00, 0x00, 0x00, 0x00


//--------------------- .nv.info._Z15applyGateKernelPfPKfi --------------------------
	.section	.nv.info._Z15applyGateKernelPfPKfi,"",@"SHT_CUDA_INFO"
	.sectionflags	@""
	.align	4


	//----- nvinfo : EIATTR_CUDA_API_VERSION
	.align		4
        /*0000*/ 	.byte	0x04, 0x37
        /*0002*/ 	.short	(.L_7 - .L_6)
.L_6:
        /*0004*/ 	.word	0x00000082


	//----- nvinfo : EIATTR_KPARAM_INFO
	.align		4
.L_7:
        /*0008*/ 	.byte	0x04, 0x17
        /*000a*/ 	.short	(.L_9 - .L_8)
.L_8:
        /*000c*/ 	.word	0x00000000
        /*0010*/ 	.short	0x0002
        /*0012*/ 	.short	0x0010
        /*0014*/ 	.byte	0x00, 0xf0, 0x11, 0x00


	//----- nvinfo : EIATTR_KPARAM_INFO
	.align		4
.L_9:
        /*0018*/ 	.byte	0x04, 0x17
        /*001a*/ 	.short	(.L_11 - .L_10)
.L_10:
        /*001c*/ 	.word	0x00000000
        /*0020*/ 	.short	0x0001
        /*0022*/ 	.short	0x0008
        /*0024*/ 	.byte	0x00, 0xf5, 0x21, 0x00


	//----- nvinfo : EIATTR_KPARAM_INFO
	.align		4
.L_11:
        /*0028*/ 	.byte	0x04, 0x17
        /*002a*/ 	.short	(.L_13 - .L_12)
.L_12:
        /*002c*/ 	.word	0x00000000
        /*0030*/ 	.short	0x0000
        /*0032*/ 	.short	0x0000
        /*0034*/ 	.byte	0x00, 0xf5, 0x21, 0x00


	//----- nvinfo : EIATTR_SPARSE_MMA_MASK
	.align		4
.L_13:
        /*0038*/ 	.byte	0x03, 0x50
        /*003a*/ 	.short	0x0000


	//----- nvinfo : EIATTR_MAXREG_COUNT
	.align		4
        /*003c*/ 	.byte	0x03, 0x1b
        /*003e*/ 	.short	0x00ff


	//----- nvinfo : EIATTR_MERCURY_ISA_VERSION
	.align		4
        /*0040*/ 	.byte	0x03, 0x5f
        /*0042*/ 	.short	0x0101


	//----- nvinfo : EIATTR_VRC_CTA_INIT_COUNT
	.align		4
        /*0044*/ 	.byte	0x02, 0x4a
	.zero		1
	.zero		1


	//----- nvinfo : EIATTR_EXIT_INSTR_OFFSETS
	.align		4
        /*0048*/ 	.byte	0x04, 0x1c
        /*004a*/ 	.short	(.L_15 - .L_14)


	//   ....[0]....
.L_14:
        /*004c*/ 	.word	0x00000070


	//   ....[1]....
        /*0050*/ 	.word	0x00000a80


	//----- nvinfo : EIATTR_CBANK_PARAM_SIZE
	.align		4
.L_15:
        /*0054*/ 	.byte	0x03, 0x19
        /*0056*/ 	.short	0x0014


	//----- nvinfo : EIATTR_PARAM_CBANK
	.align		4
        /*0058*/ 	.byte	0x04, 0x0a
        /*005a*/ 	.short	(.L_17 - .L_16)
	.align		4
.L_16:
        /*005c*/ 	.word	index@(.nv.constant0._Z15applyGateKernelPfPKfi)
        /*0060*/ 	.short	0x0380
        /*0062*/ 	.short	0x0014


	//----- nvinfo : EIATTR_SW_WAR
	.align		4
.L_17:
        /*0064*/ 	.byte	0x04, 0x36
        /*0066*/ 	.short	(.L_19 - .L_18)
.L_18:
        /*0068*/ 	.word	0x00000008
.L_19:


//--------------------- .nv.callgraph             --------------------------
	.section	.nv.callgraph,"",@"SHT_CUDA_CALLGRAPH"
	.align	4
	.sectionentsize	8
	.align		4
        /*0000*/ 	.word	0x00000000
	.align		4
        /*0004*/ 	.word	0xffffffff
	.align		4
        /*0008*/ 	.word	0x00000000
	.align		4
        /*000c*/ 	.word	0xfffffffe
	.align		4
        /*0010*/ 	.word	0x00000000
	.align		4
        /*0014*/ 	.word	0xfffffffd
	.align		4
        /*0018*/ 	.word	0x00000000
	.align		4
        /*001c*/ 	.word	0xfffffffc


//--------------------- .text._Z15applyGateKernelPfPKfi --------------------------
	.section	.text._Z15applyGateKernelPfPKfi,"ax",@progbits
	.align	128
        .global         _Z15applyGateKernelPfPKfi
        .type           _Z15applyGateKernelPfPKfi,@function
        .size           _Z15applyGateKernelPfPKfi,(.L_x_7 - _Z15applyGateKernelPfPKfi)
        .other          _Z15applyGateKernelPfPKfi,@"STO_CUDA_ENTRY STV_DEFAULT"
_Z15applyGateKernelPfPKfi:
.text._Z15applyGateKernelPfPKfi:
[----:B------:R-:W-:Y:S01]  /*0000*/  LDC R1, c[0x0][0x37c] ;  /* 0x0000df00ff017b82 */ /* 0x000fe20000000800 */
[----:B------:R-:W0:Y:S07]  /*0010*/  S2R R0, SR_TID.X ;  /* 0x0000000000007919 */ /* 0x000e2e0000002100 */
[----:B------:R-:W0:Y:S01]  /*0020*/  S2UR UR4, SR_CTAID.X ;  /* 0x00000000000479c3 */ /* 0x000e220000002500 */
[----:B------:R-:W1:Y:S07]  /*0030*/  LDCU UR11, c[0x0][0x390] ;  /* 0x00007200ff0b77ac */ /* 0x000e6e0008000800 */
[----:B------:R-:W0:Y:S02]  /*0040*/  LDC R3, c[0x0][0x360] ;  /* 0x0000d800ff037b82 */ /* 0x000e240000000800 */
[----:B0-----:R-:W-:-:S05]  /*0050*/  IMAD R0, R3, UR4, R0 ;  /* 0x0000000403007c24 */ /* 0x001fca000f8e0200 */
[----:B-1----:R-:W-:-:S13]  /*0060*/  ISETP.GE.AND P0, PT, R0, UR11, PT ;  /* 0x0000000b00007c0c */ /* 0x002fda000bf06270 */
[----:B------:R-:W-:Y:S05]  /*0070*/  @P0 EXIT ;  /* 0x000000000000094d */ /* 0x000fea0003800000 */
[----:B------:R-:W-:Y:S01]  /*0080*/  UISETP.GE.AND UP0, UPT, UR11, 0x1, UPT ;  /* 0x000000010b00788c */ /* 0x000fe2000bf06270 */
[----:B------:R-:W-:Y:S01]  /*0090*/  HFMA2 R15, -RZ, RZ, 0, 0 ;  /* 0x00000000ff0f7431 */ /* 0x000fe200000001ff */
[----:B------:R-:W0:Y:S07]  /*00a0*/  LDCU.64 UR12, c[0x0][0x358] ;  /* 0x00006b00ff0c77ac */ /* 0x000e2e0008000a00 */
[----:B------:R-:W-:Y:S05]  /*00b0*/  BRA.U !UP0, `(.L_x_0) ;  /* 0x0000000908647547 */ /* 0x000fea000b800000 */
[----:B------:R-:W-:Y:S02]  /*00c0*/  UISETP.GE.U32.AND UP1, UPT, UR11, 0x10, UPT ;  /* 0x000000100b00788c */ /* 0x000fe4000bf26070 */
[----:B------:R-:W-:Y:S01]  /*00d0*/  IMAD R7, R0, UR11, RZ ;  /* 0x0000000b00077c24 */ /* 0x000fe2000f8e02ff */
[----:B------:R-:W-:Y:S01]  /*00e0*/  ULOP3.LUT UR8, UR11, 0xf, URZ, 0xc0, !UPT ;  /* 0x0000000f0b087892 */ /* 0x000fe2000f8ec0ff */
[----:B------:R-:W-:Y:S02]  /*00f0*/  MOV R15, RZ ;  /* 0x000000ff000f7202 */ /* 0x000fe40000000f00 */
[----:B------:R-:W-:Y:S01]  /*0100*/  MOV R8, RZ ;  /* 0x000000ff00087202 */ /* 0x000fe20000000f00 */
[----:B------:R-:W-:Y:S02]  /*0110*/  UISETP.NE.AND UP0, UPT, UR8, URZ, UPT ;  /* 0x000000ff0800728c */ /* 0x000fe4000bf05270 */
[----:B------:R-:W-:Y:S09]  /*0120*/  BRA.U !UP1, `(.L_x_1) ;  /* 0x0000000509147547 */ /* 0x000ff2000b800000 */
[----:B------:R-:W1:Y:S01]  /*0130*/  LDCU.128 UR4, c[0x0][0x380] ;  /* 0x00007000ff0477ac */ /* 0x000e620008000c00 */
[----:B------:R-:W-:Y:S02]  /*0140*/  MOV R15, RZ ;  /* 0x000000ff000f7202 */ /* 0x000fe40000000f00 */
[----:B------:R-:W-:Y:S01]  /*0150*/  MOV R6, R7 ;  /* 0x0000000700067202 */ /* 0x000fe20000000f00 */
[----:B------:R-:W-:-:S04]  /*0160*/  ULOP3.LUT UR9, UR11, 0x7ffffff0, URZ, 0xc0, !UPT ;  /* 0x7ffffff00b097892 */ /* 0x000fc8000f8ec0ff */
[----:B------:R-:W-:Y:S02]  /*0170*/  UIADD3 UR10, UPT, UPT, -UR9, URZ, URZ ;  /* 0x000000ff090a7290 */ /* 0x000fe4000fffe1ff */
[----:B------:R-:W-:Y:S01]  /*0180*/  MOV R8, UR9 ;  /* 0x0000000900087c02 */ /* 0x000fe20008000f00 */
[----:B-1----:R-:W-:Y:S02]  /*0190*/  UIADD3 UR4, UP2, UPT, UR4, 0x20, URZ ;  /* 0x0000002004047890 */ /* 0x002fe4000ff5e0ff */
[----:B------:R-:W-:Y:S02]  /*01a0*/  UIADD3 UR6, UP1, UPT, UR6, 0x20, URZ ;  /* 0x0000002006067890 */ /* 0x000fe4000ff3e0ff */
[----:B------:R-:W-:Y:S02]  /*01b0*/  UIADD3.X UR5, UPT, UPT, URZ, UR5, URZ, UP2, !UPT ;  /* 0x00000005ff057290 */ /* 0x000fe400097fe4ff */
[----:B------:R-:W-:Y:S01]  /*01c0*/  MOV R2, UR4 ;  /* 0x0000000400027c02 */ /* 0x000fe20008000f00 */
[----:B------:R-:W-:-:S03]  /*01d0*/  UIADD3.X UR7, UPT, UPT, URZ, UR7, URZ, UP1, !UPT ;  /* 0x00000007ff077290 */ /* 0x000fc60008ffe4ff */
[----:B------:R-:W-:-:S09]  /*01e0*/  MOV R3, UR5 ;  /* 0x0000000500037c02 */ /* 0x000fd20008000f00 */
.L_x_2:
[----:B------:R-:W-:Y:S01]  /*01f0*/  MOV R4, UR6 ;  /* 0x0000000600047c02 */ /* 0x000fe20008000f00 */
[----:B0-----:R-:W2:Y:S01]  /*0200*/  LDG.E R17, desc[UR12][R2.64+-0x20] ;  /* 0xffffe00c02117981 */ /* 0x001ea2000c1e1900 */
[----:B------:R-:W-:-:S03]  /*0210*/  MOV R5, UR7 ;  /* 0x0000000700057c02 */ /* 0x000fc60008000f00 */
[----:B------:R-:W3:Y:S01]  /*0220*/  LDG.E R25, desc[UR12][R2.64+-0x1c] ;  /* 0xffffe40c02197981 */ /* 0x000ee2000c1e1900 */
[----:B------:R-:W-:-:S03]  /*0230*/  IMAD.WIDE R4, R6, 0x4, R4 ;  /* 0x0000000406047825 */ /* 0x000fc600078e0204 */
[----:B------:R-:W4:Y:S04]  /*0240*/  LDG.E R19, desc[UR12][R2.64+-0x18] ;  /* 0xffffe80c02137981 */ /* 0x000f28000c1e1900 */
[----:B------:R-:W2:Y:S04]  /*0250*/  LDG.E R16, desc[UR12][R4.64+-0x20] ;  /* 0xffffe00c04107981 */ /* 0x000ea8000c1e1900 */
[----:B------:R-:W3:Y:S04]  /*0260*/  LDG.E R18, desc[UR12][R4.64+-0x1c] ;  /* 0xffffe40c04127981 */ /* 0x000ee8000c1e1900 */
[----:B------:R-:W4:Y:S04]  /*0270*/  LDG.E R20, desc[UR12][R4.64+-0x18] ;  /* 0xffffe80c04147981 */ /* 0x000f28000c1e1900 */
[----:B------:R-:W5:Y:S04]  /*0280*/  LDG.E R22, desc[UR12][R2.64+-0x14] ;  /* 0xffffec0c02167981 */ /* 0x000f68000c1e1900 */
        /* <DEDUP_REMOVED lines=8> */
[----:B------:R-:W5:Y:S01]  /*0310*/  LDG.E R14, desc[UR12][R4.64+-0x4] ;  /* 0xfffffc0c040e7981 */ /* 0x000f62000c1e1900 */
[----:B--2---:R-:W-:-:S03]  /*0320*/  FFMA R17, R16, R17, R15 ;  /* 0x0000001110117223 */ /* 0x004fc6000000000f */
[----:B------:R-:W2:Y:S04]  /*0330*/  LDG.E R15, desc[UR12][R2.64] ;  /* 0x0000000c020f7981 */ /* 0x000ea8000c1e1900 */
[----:B------:R-:W2:Y:S01]  /*0340*/  LDG.E R16, desc[UR12][R4.64] ;  /* 0x0000000c04107981 */ /* 0x000ea2000c1e1900 */
[----:B---3--:R-:W-:-:S03]  /*0350*/  FFMA R25, R18, R25, R17 ;  /* 0x0000001912197223 */ /* 0x008fc60000000011 */
[----:B------:R-:W3:Y:S01]  /*0360*/  LDG.E R17, desc[UR12][R2.64+0x4] ;  /* 0x0000040c02117981 */ /* 0x000ee2000c1e1900 */
[----:B----4-:R-:W-:-:S03]  /*0370*/  FFMA R26, R20, R19, R25 ;  /* 0x00000013141a7223 */ /* 0x010fc60000000019 */
[----:B------:R-:W3:Y:S04]  /*0380*/  LDG.E R18, desc[UR12][R4.64+0x4] ;  /* 0x0000040c04127981 */ /* 0x000ee8000c1e1900 */
[----:B------:R-:W4:Y:S01]  /*0390*/  LDG.E R20, desc[UR12][R2.64+0x8] ;  /* 0x0000080c02147981 */ /* 0x000f22000c1e1900 */
[----:B-----5:R-:W-:-:S03]  /*03a0*/  FFMA R25, R21, R22, R26 ;  /* 0x0000001615197223 */ /* 0x020fc6000000001a */
[----:B------:R-:W4:Y:S04]  /*03b0*/  LDG.E R19, desc[UR12][R4.64+0x8] ;  /* 0x0000080c04137981 */ /* 0x000f28000c1e1900 */
[----:B------:R-:W5:Y:S01]  /*03c0*/  LDG.E R22, desc[UR12][R2.64+0xc] ;  /* 0x00000c0c02167981 */ /* 0x000f62000c1e1900 */
[----:B------:R-:W-:-:S03]  /*03d0*/  FFMA R25, R24, R23, R25 ;  /* 0x0000001718197223 */ /* 0x000fc60000000019 */
[----:B------:R-:W5:Y:S04]  /*03e0*/  LDG.E R21, desc[UR12][R4.64+0xc] ;  /* 0x00000c0c04157981 */ /* 0x000f68000c1e1900 */
[----:B------:R-:W5:Y:S01]  /*03f0*/  LDG.E R24, desc[UR12][R2.64+0x10] ;  /* 0x0000100c02187981 */ /* 0x000f62000c1e1900 */
[----:B------:R-:W-:-:S03]  /*0400*/  FFMA R25, R10, R9, R25 ;  /* 0x000000090a197223 */ /* 0x000fc60000000019 */
[----:B------:R-:W5:Y:S04]  /*0410*/  LDG.E R23, desc[UR12][R4.64+0x10] ;  /* 0x0000100c04177981 */ /* 0x000f68000c1e1900 */
[----:B------:R-:W5:Y:S01]  /*0420*/  LDG.E R10, desc[UR12][R2.64+0x14] ;  /* 0x0000140c020a7981 */ /* 0x000f62000c1e1900 */
[----:B------:R-:W-:-:S03]  /*0430*/  FFMA R27, R12, R11, R25 ;  /* 0x0000000b0c1b7223 */ /* 0x000fc60000000019 */
[----:B------:R-:W5:Y:S04]  /*0440*/  LDG.E R9, desc[UR12][R4.64+0x14] ;  /* 0x0000140c04097981 */ /* 0x000f68000c1e1900 */
[----:B------:R-:W5:Y:S04]  /*0450*/  LDG.E R11, desc[UR12][R2.64+0x18] ;  /* 0x0000180c020b7981 */ /* 0x000f68000c1e1900 */
[----:B------:R-:W5:Y:S04]  /*0460*/  LDG.E R12, desc[UR12][R4.64+0x18] ;  /* 0x0000180c040c7981 */ /* 0x000f68000c1e1900 */
[----:B------:R-:W5:Y:S04]  /*0470*/  LDG.E R25, desc[UR12][R4.64+0x1c] ;  /* 0x00001c0c04197981 */ /* 0x000f68000c1e1900 */
[----:B------:R0:W5:Y:S01]  /*0480*/  LDG.E R26, desc[UR12][R2.64+0x1c] ;  /* 0x00001c0c021a7981 */ /* 0x000162000c1e1900 */
[----:B------:R-:W-:Y:S01]  /*0490*/  FFMA R13, R14, R13, R27 ;  /* 0x0000000d0e0d7223 */ /* 0x000fe2000000001b */
[----:B------:R-:W-:-:S04]  /*04a0*/  UIADD3 UR10, UPT, UPT, UR10, 0x10, URZ ;  /* 0x000000100a0a7890 */ /* 0x000fc8000fffe0ff */
[----:B------:R-:W-:Y:S01]  /*04b0*/  UISETP.NE.AND UP1, UPT, UR10, URZ, UPT ;  /* 0x000000ff0a00728c */ /* 0x000fe2000bf25270 */
[----:B0-----:R-:W-:Y:S02]  /*04c0*/  IADD3 R2, P0, PT, R2, 0x40, RZ ;  /* 0x0000004002027810 */ /* 0x001fe40007f1e0ff */
[----:B------:R-:W-:Y:S02]  /*04d0*/  IADD3 R6, PT, PT, R6, 0x10, RZ ;  /* 0x0000001006067810 */ /* 0x000fe40007ffe0ff */
[----:B------:R-:W-:Y:S01]  /*04e0*/  IADD3.X R3, PT, PT, RZ, R3, RZ, P0, !PT ;  /* 0x00000003ff037210 */ /* 0x000fe200007fe4ff */
[----:B--2---:R-:W-:-:S04]  /*04f0*/  FFMA R13, R16, R15, R13 ;  /* 0x0000000f100d7223 */ /* 0x004fc8000000000d */
[----:B---3--:R-:W-:-:S04]  /*0500*/  FFMA R18, R18, R17, R13 ;  /* 0x0000001112127223 */ /* 0x008fc8000000000d */
[----:B----4-:R-:W-:-:S04]  /*0510*/  FFMA R18, R19, R20, R18 ;  /* 0x0000001413127223 */ /* 0x010fc80000000012 */
[----:B-----5:R-:W-:-:S04]  /*0520*/  FFMA R18, R21, R22, R18 ;  /* 0x0000001615127223 */ /* 0x020fc80000000012 */
[----:B------:R-:W-:-:S04]  /*0530*/  FFMA R18, R23, R24, R18 ;  /* 0x0000001817127223 */ /* 0x000fc80000000012 */
[----:B------:R-:W-:-:S04]  /*0540*/  FFMA R9, R9, R10, R18 ;  /* 0x0000000a09097223 */ /* 0x000fc80000000012 */
[----:B------:R-:W-:-:S04]  /*0550*/  FFMA R12, R12, R11, R9 ;  /* 0x0000000b0c0c7223 */ /* 0x000fc80000000009 */
[----:B------:R-:W-:Y:S01]  /*0560*/  FFMA R15, R25, R26, R12 ;  /* 0x0000001a190f7223 */ /* 0x000fe2000000000c */
[----:B------:R-:W-:Y:S06]  /*0570*/  BRA.U UP1, `(.L_x_2) ;  /* 0xfffffffd011c7547 */ /* 0x000fec000b83ffff */
.L_x_1:
[----:B------:R-:W-:Y:S05]  /*0580*/  BRA.U !UP0, `(.L_x_0) ;  /* 0x0000000508307547 */ /* 0x000fea000b800000 */
[----:B------:R-:W-:Y:S02]  /*0590*/  UISETP.GE.U32.AND UP0, UPT, UR8, 0x8, UPT ;  /* 0x000000080800788c */ /* 0x000fe4000bf06070 */
[----:B------:R-:W-:-:S04]  /*05a0*/  ULOP3.LUT UR5, UR11, 0x7, URZ, 0xc0, !UPT ;  /* 0x000000070b057892 */ /* 0x000fc8000f8ec0ff */
[----:B------:R-:W-:-:S03]  /*05b0*/  UISETP.NE.AND UP1, UPT, UR5, URZ, UPT ;  /* 0x000000ff0500728c */ /* 0x000fc6000bf25270 */
[----:B------:R-:W-:Y:S08]  /*05c0*/  BRA.U !UP0, `(.L_x_3) ;  /* 0x0000000108787547 */ /* 0x000ff0000b800000 */
[----:B------:R-:W1:Y:S01]  /*05d0*/  LDC.64 R2, c[0x0][0x388] ;  /* 0x0000e200ff027b82 */ /* 0x000e620000000a00 */
[----:B------:R-:W-:-:S07]  /*05e0*/  IADD3 R9, PT, PT, R7, R8, RZ ;  /* 0x0000000807097210 */ /* 0x000fce0007ffe0ff */
[----:B------:R-:W2:Y:S01]  /*05f0*/  LDC.64 R4, c[0x0][0x380] ;  /* 0x0000e000ff047b82 */ /* 0x000ea20000000a00 */
[----:B-1----:R-:W-:-:S05]  /*0600*/  IMAD.WIDE R2, R9, 0x4, R2 ;  /* 0x0000000409027825 */ /* 0x002fca00078e0202 */
[----:B0-----:R-:W3:Y:S01]  /*0610*/  LDG.E R10, desc[UR12][R2.64] ;  /* 0x0000000c020a7981 */ /* 0x001ee2000c1e1900 */
[----:B--2---:R-:W-:-:S03]  /*0620*/  IMAD.WIDE.U32 R4, R8, 0x4, R4 ;  /* 0x0000000408047825 */ /* 0x004fc600078e0004 */
[----:B------:R-:W2:Y:S04]  /*0630*/  LDG.E R13, desc[UR12][R2.64+0x4] ;  /* 0x0000040c020d7981 */ /* 0x000ea8000c1e1900 */
[----:B------:R-:W3:Y:S04]  /*0640*/  LDG.E R11, desc[UR12][R4.64] ;  /* 0x0000000c040b7981 */ /* 0x000ee8000c1e1900 */
[----:B------:R-:W2:Y:S04]  /*0650*/  LDG.E R12, desc[UR12][R4.64+0x4] ;  /* 0x0000040c040c7981 */ /* 0x000ea8000c1e1900 */
[----:B------:R-:W4:Y:S04]  /*0660*/  LDG.E R17, desc[UR12][R2.64+0x8] ;  /* 0x0000080c02117981 */ /* 0x000f28000c1e1900 */
        /* <DEDUP_REMOVED lines=11> */
[----:B------:R-:W-:Y:S01]  /*0720*/  IADD3 R8, PT, PT, R8, 0x8, RZ ;  /* 0x0000000808087810 */ /* 0x000fe20007ffe0ff */
[----:B---3--:R-:W-:-:S04]  /*0730*/  FFMA R10, R10, R11, R15 ;  /* 0x0000000b0a0a7223 */ /* 0x008fc8000000000f */
[----:B--2---:R-:W-:-:S04]  /*0740*/  FFMA R10, R13, R12, R10 ;  /* 0x0000000c0d0a7223 */ /* 0x004fc8000000000a */
[----:B----4-:R-:W-:-:S04]  /*0750*/  FFMA R10, R17, R14, R10 ;  /* 0x0000000e110a7223 */ /* 0x010fc8000000000a */
[----:B-----5:R-:W-:-:S04]  /*0760*/  FFMA R10, R19, R16, R10 ;  /* 0x00000010130a7223 */ /* 0x020fc8000000000a */
[----:B------:R-:W-:-:S04]  /*0770*/  FFMA R10, R21, R18, R10 ;  /* 0x00000012150a7223 */ /* 0x000fc8000000000a */
[----:B------:R-:W-:-:S04]  /*0780*/  FFMA R23, R23, R20, R10 ;  /* 0x0000001417177223 */ /* 0x000fc8000000000a */
[----:B------:R-:W-:-:S04]  /*0790*/  FFMA R6, R6, R9, R23 ;  /* 0x0000000906067223 */ /* 0x000fc80000000017 */
[----:B------:R-:W-:-:S07]  /*07a0*/  FFMA R15, R25, R22, R6 ;  /* 0x00000016190f7223 */ /* 0x000fce0000000006 */
.L_x_3:
        /* <DEDUP_REMOVED lines=17> */
[----:B------:R-:W5:Y:S01]  /*08c0*/  LDG.E R14, desc[UR12][R4.64+0xc] ;  /* 0x00000c0c040e7981 */ /* 0x000f62000c1e1900 */
[----:B------:R-:W-:Y:S01]  /*08d0*/  IADD3 R8, PT, PT, R8, 0x4, RZ ;  /* 0x0000000408087810 */ /* 0x000fe20007ffe0ff */
[----:B---3--:R-:W-:-:S04]  /*08e0*/  FFMA R6, R6, R9, R15 ;  /* 0x0000000906067223 */ /* 0x008fc8000000000f */
[----:B--2---:R-:W-:-:S04]  /*08f0*/  FFMA R6, R11, R10, R6 ;  /* 0x0000000a0b067223 */ /* 0x004fc80000000006 */
[----:B----4-:R-:W-:-:S04]  /*0900*/  FFMA R6, R13, R12, R6 ;  /* 0x0000000c0d067223 */ /* 0x010fc80000000006 */
[----:B-----5:R-:W-:-:S07]  /*0910*/  FFMA R15, R17, R14, R6 ;  /* 0x0000000e110f7223 */ /* 0x020fce0000000006 */
.L_x_4:
[----:B------:R-:W-:Y:S05]  /*0920*/  BRA.U !UP1, `(.L_x_0) ;  /* 0x0000000109487547 */ /* 0x000fea000b800000 */
[----:B------:R-:W1:Y:S01]  /*0930*/  LDC.64 R2, c[0x0][0x380] ;  /* 0x0000e000ff027b82 */ /* 0x000e620000000a00 */
[----:B------:R-:W-:Y:S01]  /*0940*/  IADD3 R7, PT, PT, R7, R8, RZ ;  /* 0x0000000807077210 */ /* 0x000fe20007ffe0ff */
[----:B------:R-:W-:-:S06]  /*0950*/  UIADD3 UR4, UPT, UPT, -UR4, URZ, URZ ;  /* 0x000000ff04047290 */ /* 0x000fcc000fffe1ff */
[----:B------:R-:W2:Y:S01]  /*0960*/  LDC.64 R10, c[0x0][0x388] ;  /* 0x0000e200ff0a7b82 */ /* 0x000ea20000000a00 */
[----:B-1----:R-:W-:-:S03]  /*0970*/  IMAD.WIDE.U32 R2, R8, 0x4, R2 ;  /* 0x0000000408027825 */ /* 0x002fc600078e0002 */
[----:B------:R-:W-:Y:S02]  /*0980*/  MOV R6, R2 ;  /* 0x0000000200067202 */ /* 0x000fe40000000f00 */
[----:B------:R-:W-:-:S07]  /*0990*/  MOV R5, R3 ;  /* 0x0000000300057202 */ /* 0x000fce0000000f00 */
.L_x_5:
[----:B--2---:R-:W-:Y:S01]  /*09a0*/  IMAD.WIDE R2, R7, 0x4, R10 ;  /* 0x0000000407027825 */ /* 0x004fe200078e020a */
[----:B------:R-:W-:-:S05]  /*09b0*/  MOV R4, R6 ;  /* 0x0000000600047202 */ /* 0x000fca0000000f00 */
[----:B0-----:R-:W2:Y:S04]  /*09c0*/  LDG.E R2, desc[UR12][R2.64] ;  /* 0x0000000c02027981 */ /* 0x001ea8000c1e1900 */
[----:B------:R0:W2:Y:S01]  /*09d0*/  LDG.E R4, desc[UR12][R4.64] ;  /* 0x0000000c04047981 */ /* 0x0000a2000c1e1900 */
[----:B------:R-:W-:Y:S01]  /*09e0*/  UIADD3 UR4, UPT, UPT, UR4, 0x1, URZ ;  /* 0x0000000104047890 */ /* 0x000fe2000fffe0ff */
[----:B------:R-:W-:Y:S02]  /*09f0*/  IADD3 R6, P0, PT, R6, 0x4, RZ ;  /* 0x0000000406067810 */ /* 0x000fe40007f1e0ff */
[----:B------:R-:W-:Y:S01]  /*0a00*/  IADD3 R7, PT, PT, R7, 0x1, RZ ;  /* 0x0000000107077810 */ /* 0x000fe20007ffe0ff */
[----:B------:R-:W-:Y:S01]  /*0a10*/  UISETP.NE.AND UP0, UPT, UR4, URZ, UPT ;  /* 0x000000ff0400728c */ /* 0x000fe2000bf05270 */
[----:B0-----:R-:W-:Y:S01]  /*0a20*/  IADD3.X R5, PT, PT, RZ, R5, RZ, P0, !PT ;  /* 0x00000005ff057210 */ /* 0x001fe200007fe4ff */
[----:B--2---:R-:W-:-:S07]  /*0a30*/  FFMA R15, R2, R4, R15 ;  /* 0x00000004020f7223 */ /* 0x004fce000000000f */
[----:B------:R-:W-:Y:S05]  /*0a40*/  BRA.U UP0, `(.L_x_5) ;  /* 0xfffffffd00d47547 */ /* 0x000fea000b83ffff */
.L_x_0:
[----:B------:R-:W1:Y:S02]  /*0a50*/  LDC.64 R2, c[0x0][0x380] ;  /* 0x0000e000ff027b82 */ /* 0x000e640000000a00 */
[----:B-1----:R-:W-:-:S05]  /*0a60*/  IMAD.WIDE R2, R0, 0x4, R2 ;  /* 0x0000000400027825 */ /* 0x002fca00078e0202 */
[----:B0-----:R-:W-:Y:S01]  /*0a70*/  STG.E desc[UR12][R2.64], R15 ;  /* 0x0000000f02007986 */ /* 0x001fe2000c10190c */
[----:B------:R-:W-:Y:S05]  /*0a80*/  EXIT ;  /* 0x000000000000794d */ /* 0x000fea0003800000 */
.L_x_6:
[----:B------:R-:W-:-:S00]  /*0a90*/  BRA `(.L_x_6) ;  /* 0xfffffffc00fc7947 */ /* 0x000fc0000383ffff */
[----:B------:R-:W-:-:S00]  /*0aa0*/  NOP ;  /* 0x0000000000007918 */ /* 0x000fc00000000000 */
        /* <DEDUP_REMOVED lines=13> */
.L_x_7:


//--------------------- .nv.shared.reserved.0     --------------------------
	.section	.nv.shared.reserved.0,"aw",@nobits
	.weak		__nv_reservedSMEM_offset_0_alias
	.size		__nv_reservedSMEM_offset_0_alias, 0, 64
	.other		__nv_reservedSMEM_offset_0_alias,@"STO_CUDA_RESERVED_SHARED STV_DEFAULT"
__nv_reservedSMEM_offset_0_alias:
	.zero		0
	.zero		64


//--------------------- .nv.constant0._Z15applyGateKernelPfPKfi --------------------------
	.section	.nv.constant0._Z15applyGateKernelPfPKfi,"a",@progbits
	.sectionflags	@""
	.align	4
.nv.constant0._Z15applyGateKernelPfPKfi:
	.zero		916


//--------------------- SYMBOLS --------------------------

	.type		.nv.reservedSmem.offset0,@object
	.size		.nv.reservedSmem.offset0,0x4
